//
// Generated by NVIDIA NVVM Compiler
//
// Compiler Build ID: CL-36424714
// Cuda compilation tools, release 13.0, V13.0.88
// Based on NVVM 20.0.0
//

.version 9.0
.target sm_100
.address_size 64

	// .globl	_Z18tensor_mean_kernelPfS_
.global .align 4 .b8 self[256];
.global .align 4 .b8 row_sum[32];
.global .align 4 .b8 total[4];
.global .align 4 .b8 result[4];

.visible .entry _Z18tensor_mean_kernelPfS_(
	.param .u64 .ptr .align 1 _Z18tensor_mean_kernelPfS__param_0,
	.param .u64 .ptr .align 1 _Z18tensor_mean_kernelPfS__param_1
)
{
	.reg .pred 	%p<10>;
	.reg .b32 	%r<11>;
	.reg .b32 	%f<20>;
	.reg .b64 	%rd<21>;

	ld.param.u64 	%rd2, [_Z18tensor_mean_kernelPfS__param_0];
	ld.param.u64 	%rd3, [_Z18tensor_mean_kernelPfS__param_1];
	mov.u32 	%r3, %tid.y;
	mov.u32 	%r4, %ctaid.y;
	mov.u32 	%r5, %ntid.y;
	mad.lo.s32 	%r1, %r4, %r5, %r3;
	mov.u32 	%r6, %tid.x;
	mov.u32 	%r7, %ctaid.x;
	mov.u32 	%r8, %ntid.x;
	mad.lo.s32 	%r2, %r7, %r8, %r6;
	setp.gt.u32 	%p1, %r1, 7;
	setp.gt.s32 	%p2, %r2, 7;
	mul.wide.u32 	%rd4, %r1, 32;
	mov.u64 	%rd5, self;
	add.s64 	%rd1, %rd5, %rd4;
	or.pred  	%p3, %p1, %p2;
	@%p3 bra 	$L__BB0_2;
	cvta.to.global.u64 	%rd6, %rd2;
	shl.b32 	%r9, %r1, 3;
	add.s32 	%r10, %r9, %r2;
	mul.wide.s32 	%rd7, %r10, 4;
	add.s64 	%rd8, %rd6, %rd7;
	ld.global.f32 	%f1, [%rd8];
	mul.wide.s32 	%rd9, %r2, 4;
	add.s64 	%rd10, %rd1, %rd9;
	st.global.f32 	[%rd10], %f1;
$L__BB0_2:
	setp.gt.u32 	%p4, %r1, 7;
	setp.ne.s32 	%p5, %r2, 0;
	or.pred  	%p6, %p5, %p4;
	@%p6 bra 	$L__BB0_4;
	ld.global.f32 	%f2, [%rd1];
	add.f32 	%f3, %f2, 0f00000000;
	ld.global.f32 	%f4, [%rd1+4];
	add.f32 	%f5, %f3, %f4;
	ld.global.f32 	%f6, [%rd1+8];
	add.f32 	%f7, %f5, %f6;
	ld.global.f32 	%f8, [%rd1+12];
	add.f32 	%f9, %f7, %f8;
	ld.global.f32 	%f10, [%rd1+16];
	add.f32 	%f11, %f9, %f10;
	ld.global.f32 	%f12, [%rd1+20];
	add.f32 	%f13, %f11, %f12;
	ld.global.f32 	%f14, [%rd1+24];
	add.f32 	%f15, %f13, %f14;
	ld.global.f32 	%f16, [%rd1+28];
	add.f32 	%f17, %f15, %f16;
	mul.wide.u32 	%rd11, %r1, 4;
	mov.u64 	%rd12, row_sum;
	add.s64 	%rd13, %rd12, %rd11;
	st.global.f32 	[%rd13], %f17;
$L__BB0_4:
	setp.ne.s32 	%p7, %r1, 0;
	setp.gt.s32 	%p8, %r2, 0;
	or.pred  	%p9, %p7, %p8;
	@%p9 bra 	$L__BB0_6;
	mul.wide.s32 	%rd14, %r2, 4;
	mov.u64 	%rd15, total;
	add.s64 	%rd16, %rd15, %rd14;
	ld.global.f32 	%f18, [%rd16];
	mul.f32 	%f19, %f18, 0f3C800000;
	mov.u64 	%rd17, result;
	add.s64 	%rd18, %rd17, %rd14;
	st.global.f32 	[%rd18], %f19;
	cvta.to.global.u64 	%rd19, %rd3;
	add.s64 	%rd20, %rd19, %rd14;
	st.global.f32 	[%rd20], %f19;
$L__BB0_6:
	ret;

}


// ===== COMPILED SASS (sm_100) =====

	.target	sm_100

	.elftype	@"ET_EXEC"


//--------------------- .note.nv.tkinfo           --------------------------
	.section	.note.nv.tkinfo,"",@"SHT_NOTE"
	.sectionflags	@"SHF_NOTE_NV_TKINFO"
	.tkinfo
        /*0018*/ 	.word	0x00000002
        /*0030*/ 	.string	""
        /*0030*/ 	.string	"ptxas"
        /*0030*/ 	.string	"Cuda compilation tools, release 13.0, V13.0.88"
        /*0030*/ 	.string	"Build cuda_13.0.r13.0/compiler.36424714_0"
        /*0030*/ 	.string	"-arch sm_100 -m 64 "



//--------------------- .note.nv.cuinfo           --------------------------
	.section	.note.nv.cuinfo,"",@"SHT_NOTE"
	.sectionflags	@"SHF_NOTE_NV_CUINFO"
        /*0018*/ 	.short	0x0002
        /*001a*/ 	.short	0x0064
        /*001c*/ 	.short	0x0082
	.zero		2


//--------------------- .nv.info                  --------------------------
	.section	.nv.info,"",@"SHT_CUDA_INFO"
	.align	4


	//----- nvinfo : EIATTR_REGCOUNT
	.align		4
        /*0000*/ 	.byte	0x04, 0x2f
        /*0002*/ 	.short	(.L_5 - .L_4)
	.align		4
.L_4:
        /*0004*/ 	.word	index@(_Z18tensor_mean_kernelPfS_)
        /*0008*/ 	.word	0x00000018


	//----- nvinfo : EIATTR_FRAME_SIZE
	.align		4
.L_5:
        /*000c*/ 	.byte	0x04, 0x11
        /*000e*/ 	.short	(.L_7 - .L_6)
	.align		4
.L_6:
        /*0010*/ 	.word	index@(_Z18tensor_mean_kernelPfS_)
        /*0014*/ 	.word	0x00000000


	//----- nvinfo : EIATTR_MIN_STACK_SIZE
	.align		4
.L_7:
        /*0018*/ 	.byte	0x04, 0x12
        /*001a*/ 	.short	(.L_9 - .L_8)
	.align		4
.L_8:
        /*001c*/ 	.word	index@(_Z18tensor_mean_kernelPfS_)
        /*0020*/ 	.word	0x00000000
.L_9:


//--------------------- .nv.compat                --------------------------
	.section	.nv.compat,"",@"SHT_CUDA_COMPAT_INFO"
	.align	4
        /*0000*/ 	.byte	0x02, 0x09, 0x00, 0x00, 0x02, 0x02, 0x01, 0x00, 0x02, 0x05, 0x05, 0x00, 0x03, 0x07, 0x01, 0x01
        /*0010*/ 	.byte	0x02, 0x03, 0x00, 0x00, 0x02, 0x06, 0x01, 0x00, 0x04, 0x0b, 0x08, 0x00, 0x09, 0x00, 0x00, 0x00
        /*0020*/ 	.byte	0x00, 0x00, 0x00, 0x00


//--------------------- .nv.info._Z18tensor_mean_kernelPfS_ --------------------------
	.section	.nv.info._Z18tensor_mean_kernelPfS_,"",@"SHT_CUDA_INFO"
	.sectionflags	@""
	.align	4


	//----- nvinfo : EIATTR_CUDA_API_VERSION
	.align		4
        /*0000*/ 	.byte	0x04, 0x37
        /*0002*/ 	.short	(.L_11 - .L_10)
.L_10:
        /*0004*/ 	.word	0x00000082


	//----- nvinfo : EIATTR_KPARAM_INFO
	.align		4
.L_11:
        /*0008*/ 	.byte	0x04, 0x17
        /*000a*/ 	.short	(.L_13 - .L_12)
.L_12:
        /*000c*/ 	.word	0x00000000
        /*0010*/ 	.short	0x0001
        /*0012*/ 	.short	0x0008
        /*0014*/ 	.byte	0x00, 0xf5, 0x21, 0x00


	//----- nvinfo : EIATTR_KPARAM_INFO
	.align		4
.L_13:
        /*0018*/ 	.byte	0x04, 0x17
        /*001a*/ 	.short	(.L_15 - .L_14)
.L_14:
        /*001c*/ 	.word	0x00000000
        /*0020*/ 	.short	0x0000
        /*0022*/ 	.short	0x0000
        /*0024*/ 	.byte	0x00, 0xf5, 0x21, 0x00


	//----- nvinfo : EIATTR_SPARSE_MMA_MASK
	.align		4
.L_15:
        /*0028*/ 	.byte	0x03, 0x50
        /*002a*/ 	.short	0x0000


	//----- nvinfo : EIATTR_MAXREG_COUNT
	.align		4
        /*002c*/ 	.byte	0x03, 0x1b
        /*002e*/ 	.short	0x00ff


	//----- nvinfo : EIATTR_MERCURY_ISA_VERSION
	.align		4
        /*0030*/ 	.byte	0x03, 0x5f
        /*0032*/ 	.short	0x0101


	//----- nvinfo : EIATTR_VRC_CTA_INIT_COUNT
	.align		4
        /*0034*/ 	.byte	0x02, 0x4a
	.zero		1
	.zero		1


	//----- nvinfo : EIATTR_EXIT_INSTR_OFFSETS
	.align		4
        /*0038*/ 	.byte	0x04, 0x1c
        /*003a*/ 	.short	(.L_17 - .L_16)


	//   ....[0]....
.L_16:
        /*003c*/ 	.word	0x000002e0


	//   ....[1]....
        /*0040*/ 	.word	0x00000390


	//----- nvinfo : EIATTR_CRS_STACK_SIZE
	.align		4
.L_17:
        /*0044*/ 	.byte	0x04, 0x1e
        /*0046*/ 	.short	(.L_19 - .L_18)
.L_18:
        /*0048*/ 	.word	0x00000000


	//----- nvinfo : EIATTR_CBANK_PARAM_SIZE
	.align		4
.L_19:
        /*004c*/ 	.byte	0x03, 0x19
        /*004e*/ 	.short	0x0010


	//----- nvinfo : EIATTR_PARAM_CBANK
	.align		4
        /*0050*/ 	.byte	0x04, 0x0a
        /*0052*/ 	.short	(.L_21 - .L_20)
	.align		4
.L_20:
        /*0054*/ 	.word	index@(.nv.constant0._Z18tensor_mean_kernelPfS_)
        /*0058*/ 	.short	0x0380
        /*005a*/ 	.short	0x0010


	//----- nvinfo : EIATTR_SW_WAR
	.align		4
.L_21:
        /*005c*/ 	.byte	0x04, 0x36
        /*005e*/ 	.short	(.L_23 - .L_22)
.L_22:
        /*0060*/ 	.word	0x00000008
.L_23:


//--------------------- .nv.callgraph             --------------------------
	.section	.nv.callgraph,"",@"SHT_CUDA_CALLGRAPH"
	.align	4
	.sectionentsize	8
	.align		4
        /*0000*/ 	.word	0x00000000
	.align		4
        /*0004*/ 	.word	0xffffffff
	.align		4
        /*0008*/ 	.word	0x00000000
	.align		4
        /*000c*/ 	.word	0xfffffffe
	.align		4
        /*0010*/ 	.word	0x00000000
	.align		4
        /*0014*/ 	.word	0xfffffffd
	.align		4
        /*0018*/ 	.word	0x00000000
	.align		4
        /*001c*/ 	.word	0xfffffffc


//--------------------- .nv.constant4             --------------------------
	.section	.nv.constant4,"a",@progbits
	.align	8
	.align		8
.nv.constant4:
        /*0000*/ 	.dword	self
	.align		8
        /*0008*/ 	.dword	row_sum
	.align		8
        /*0010*/ 	.dword	total
	.align		8
        /*0018*/ 	.dword	result


//--------------------- .text._Z18tensor_mean_kernelPfS_ --------------------------
	.section	.text._Z18tensor_mean_kernelPfS_,"ax",@progbits
	.align	128
        .global         _Z18tensor_mean_kernelPfS_
        .type           _Z18tensor_mean_kernelPfS_,@function
        .size           _Z18tensor_mean_kernelPfS_,(.L_x_3 - _Z18tensor_mean_kernelPfS_)
        .other          _Z18tensor_mean_kernelPfS_,@"STO_CUDA_ENTRY STV_DEFAULT"
_Z18tensor_mean_kernelPfS_:
.text._Z18tensor_mean_kernelPfS_:
[----:B------:R-:W-:Y:S01]  /*0000*/  LDC R1, c[0x0][0x37c] ;  /* 0x0000df00ff017b82 */ /* 0x000fe20000000800 */
[----:B------:R-:W0:Y:S07]  /*0010*/  S2R R0, SR_TID.X ;  /* 0x0000000000007919 */ /* 0x000e2e0000002100 */
[----:B------:R-:W1:Y:S01]  /*0020*/  LDC R2, c[0x0][0x364] ;  /* 0x0000d900ff027b82 */ /* 0x000e620000000800 */
[----:B------:R-:W1:Y:S07]  /*0030*/  S2R R5, SR_TID.Y ;  /* 0x0000000000057919 */ /* 0x000e6e0000002200 */
[----:B------:R-:W0:Y:S08]  /*0040*/  S2UR UR5, SR_CTAID.X ;  /* 0x00000000000579c3 */ /* 0x000e300000002500 */
[----:B------:R-:W0:Y:S08]  /*0050*/  LDC R3, c[0x0][0x360] ;  /* 0x0000d800ff037b82 */ /* 0x000e300000000800 */
[----:B------:R-:W1:Y:S01]  /*0060*/  S2UR UR4, SR_CTAID.Y ;  /* 0x00000000000479c3 */ /* 0x000e620000002600 */
[----:B0-----:R-:W-:-:S05]  /*0070*/  IMAD R0, R3, UR5, R0 ;  /* 0x0000000503007c24 */ /* 0x001fca000f8e0200 */
[----:B------:R-:W-:Y:S01]  /*0080*/  ISETP.GT.AND P0, PT, R0, 0x7, PT ;  /* 0x000000070000780c */ /* 0x000fe20003f04270 */
[----:B-1----:R-:W-:Y:S01]  /*0090*/  IMAD R5, R2, UR4, R5 ;  /* 0x0000000402057c24 */ /* 0x002fe2000f8e0205 */
[----:B------:R-:W0:Y:S04]  /*00a0*/  LDCU.64 UR4, c[0x0][0x358] ;  /* 0x00006b00ff0477ac */ /* 0x000e280008000a00 */
[----:B------:R-:W-:-:S13]  /*00b0*/  ISETP.GT.U32.OR P0, PT, R5, 0x7, P0 ;  /* 0x000000070500780c */ /* 0x000fda0000704470 */
[----:B------:R-:W1:Y:S01]  /*00c0*/  @!P0 LDC.64 R2, c[0x0][0x380] ;  /* 0x0000e000ff028b82 */ /* 0x000e620000000a00 */
[----:B------:R-:W-:-:S05]  /*00d0*/  @!P0 LEA R7, R5, R0, 0x3 ;  /* 0x0000000005078211 */ /* 0x000fca00078e18ff */
[----:B-1----:R-:W-:Y:S02]  /*00e0*/  @!P0 IMAD.WIDE R2, R7, 0x4, R2 ;  /* 0x0000000407028825 */ /* 0x002fe400078e0202 */
[----:B------:R-:W1:Y:S04]  /*00f0*/  LDC.64 R6, c[0x4][RZ] ;  /* 0x01000000ff067b82 */ /* 0x000e680000000a00 */
[----:B0-----:R-:W2:Y:S01]  /*0100*/  @!P0 LDG.E R3, desc[UR4][R2.64] ;  /* 0x0000000402038981 */ /* 0x001ea2000c1e1900 */
[----:B------:R-:W-:Y:S01]  /*0110*/  ISETP.GT.U32.AND P2, PT, R5, 0x7, PT ;  /* 0x000000070500780c */ /* 0x000fe20003f44070 */
[----:B------:R-:W-:Y:S01]  /*0120*/  BSSY.RECONVERGENT B0, `(.L_x_0) ;  /* 0x000001b000007945 */ /* 0x000fe20003800200 */
[C---:B------:R-:W-:Y:S02]  /*0130*/  ISETP.GT.AND P1, PT, R0.reuse, RZ, PT ;  /* 0x000000ff0000720c */ /* 0x040fe40003f24270 */
[----:B------:R-:W-:-:S02]  /*0140*/  ISETP.NE.OR P2, PT, R0, RZ, P2 ;  /* 0x000000ff0000720c */ /* 0x000fc40001745670 */
[C---:B------:R-:W-:Y:S01]  /*0150*/  ISETP.NE.OR P1, PT, R5.reuse, RZ, P1 ;  /* 0x000000ff0500720c */ /* 0x040fe20000f25670 */
[----:B-1----:R-:W-:-:S04]  /*0160*/  IMAD.WIDE.U32 R6, R5, 0x20, R6 ;  /* 0x0000002005067825 */ /* 0x002fc800078e0006 */
[----:B------:R-:W-:-:S05]  /*0170*/  @!P0 IMAD.WIDE R8, R0, 0x4, R6 ;  /* 0x0000000400088825 */ /* 0x000fca00078e0206 */
[----:B--2---:R0:W-:Y:S01]  /*0180*/  @!P0 STG.E desc[UR4][R8.64], R3 ;  /* 0x0000000308008986 */ /* 0x0041e2000c101904 */
[----:B------:R-:W-:Y:S05]  /*0190*/  @P2 BRA `(.L_x_1) ;  /* 0x00000000004c2947 */ /* 0x000fea0003800000 */
[----:B------:R-:W2:Y:S04]  /*01a0*/  LDG.E R2, desc[UR4][R6.64] ;  /* 0x0000000406027981 */ /* 0x000ea8000c1e1900 */
[----:B0-----:R-:W3:Y:S04]  /*01b0*/  LDG.E R9, desc[UR4][R6.64+0x4] ;  /* 0x0000040406097981 */ /* 0x001ee8000c1e1900 */
[----:B------:R-:W4:Y:S04]  /*01c0*/  LDG.E R11, desc[UR4][R6.64+0x8] ;  /* 0x00000804060b7981 */ /* 0x000f28000c1e1900 */
[----:B------:R-:W5:Y:S04]  /*01d0*/  LDG.E R13, desc[UR4][R6.64+0xc] ;  /* 0x00000c04060d7981 */ /* 0x000f68000c1e1900 */
[----:B------:R-:W5:Y:S04]  /*01e0*/  LDG.E R15, desc[UR4][R6.64+0x10] ;  /* 0x00001004060f7981 */ /* 0x000f68000c1e1900 */
[----:B------:R-:W5:Y:S04]  /*01f0*/  LDG.E R17, desc[UR4][R6.64+0x14] ;  /* 0x0000140406117981 */ /* 0x000f68000c1e1900 */
[----:B------:R-:W5:Y:S04]  /*0200*/  LDG.E R19, desc[UR4][R6.64+0x18] ;  /* 0x0000180406137981 */ /* 0x000f68000c1e1900 */
[----:B------:R-:W5:Y:S01]  /*0210*/  LDG.E R21, desc[UR4][R6.64+0x1c] ;  /* 0x00001c0406157981 */ /* 0x000f62000c1e1900 */
[----:B--2---:R-:W-:-:S02]  /*0220*/  FADD R4, RZ, R2 ;  /* 0x00000002ff047221 */ /* 0x004fc40000000000 */
[----:B------:R-:W0:Y:S02]  /*0230*/  LDC.64 R2, c[0x4][0x8] ;  /* 0x01000200ff027b82 */ /* 0x000e240000000a00 */
[----:B---3--:R-:W-:-:S04]  /*0240*/  FADD R4, R4, R9 ;  /* 0x0000000904047221 */ /* 0x008fc80000000000 */
[----:B----4-:R-:W-:-:S04]  /*0250*/  FADD R4, R4, R11 ;  /* 0x0000000b04047221 */ /* 0x010fc80000000000 */
[----:B-----5:R-:W-:-:S04]  /*0260*/  FADD R4, R4, R13 ;  /* 0x0000000d04047221 */ /* 0x020fc80000000000 */
[----:B------:R-:W-:-:S04]  /*0270*/  FADD R4, R4, R15 ;  /* 0x0000000f04047221 */ /* 0x000fc80000000000 */
[----:B------:R-:W-:-:S04]  /*0280*/  FADD R4, R4, R17 ;  /* 0x0000001104047221 */ /* 0x000fc80000000000 */
[----:B------:R-:W-:Y:S01]  /*0290*/  FADD R4, R4, R19 ;  /* 0x0000001304047221 */ /* 0x000fe20000000000 */
[----:B0-----:R-:W-:-:S04]  /*02a0*/  IMAD.WIDE.U32 R2, R5, 0x4, R2 ;  /* 0x0000000405027825 */ /* 0x001fc800078e0002 */
[----:B------:R-:W-:-:S05]  /*02b0*/  FADD R21, R4, R21 ;  /* 0x0000001504157221 */ /* 0x000fca0000000000 */
[----:B------:R1:W-:Y:S02]  /*02c0*/  STG.E desc[UR4][R2.64], R21 ;  /* 0x0000001502007986 */ /* 0x0003e4000c101904 */
.L_x_1:
[----:B------:R-:W-:Y:S05]  /*02d0*/  BSYNC.RECONVERGENT B0 ;  /* 0x0000000000007941 */ /* 0x000fea0003800200 */
.L_x_0:
[----:B------:R-:W-:Y:S05]  /*02e0*/  @P1 EXIT ;  /* 0x000000000000194d */ /* 0x000fea0003800000 */
[----:B01----:R-:W0:Y:S08]  /*02f0*/  LDC.64 R2, c[0x4][0x10] ;  /* 0x01000400ff027b82 */ /* 0x003e300000000a00 */
[----:B------:R-:W1:Y:S08]  /*0300*/  LDC.64 R4, c[0x4][0x18] ;  /* 0x01000600ff047b82 */ /* 0x000e700000000a00 */
[----:B------:R-:W2:Y:S01]  /*0310*/  LDC.64 R6, c[0x0][0x388] ;  /* 0x0000e200ff067b82 */ /* 0x000ea20000000a00 */
[----:B0-----:R-:W-:-:S06]  /*0320*/  IMAD.WIDE R2, R0, 0x4, R2 ;  /* 0x0000000400027825 */ /* 0x001fcc00078e0202 */
[----:B------:R-:W3:Y:S01]  /*0330*/  LDG.E R2, desc[UR4][R2.64] ;  /* 0x0000000402027981 */ /* 0x000ee2000c1e1900 */
[----:B-1----:R-:W-:-:S04]  /*0340*/  IMAD.WIDE R4, R0, 0x4, R4 ;  /* 0x0000000400047825 */ /* 0x002fc800078e0204 */
[----:B--2---:R-:W-:-:S04]  /*0350*/  IMAD.WIDE R6, R0, 0x4, R6 ;  /* 0x0000000400067825 */ /* 0x004fc800078e0206 */
[----:B---3--:R-:W-:-:S05]  /*0360*/  FMUL R9, R2, 0.015625 ;  /* 0x3c80000002097820 */ /* 0x008fca0000400000 */
[----:B------:R-:W-:Y:S04]  /*0370*/  STG.E desc[UR4][R4.64], R9 ;  /* 0x0000000904007986 */ /* 0x000fe8000c101904 */
[----:B------:R-:W-:Y:S01]  /*0380*/  STG.E desc[UR4][R6.64], R9 ;  /* 0x0000000906007986 */ /* 0x000fe2000c101904 */
[----:B------:R-:W-:Y:S05]  /*0390*/  EXIT ;  /* 0x000000000000794d */ /* 0x000fea0003800000 */
.L_x_2:
[----:B------:R-:W-:-:S00]  /*03a0*/  BRA `(.L_x_2) ;  /* 0xfffffffc00fc7947 */ /* 0x000fc0000383ffff */
[----:B------:R-:W-:-:S00]  /*03b0*/  NOP ;  /* 0x0000000000007918 */ /* 0x000fc00000000000 */
        /* <DEDUP_REMOVED lines=12> */
.L_x_3:


//--------------------- .nv.shared.reserved.0     --------------------------
	.section	.nv.shared.reserved.0,"aw",@nobits
	.weak		__nv_reservedSMEM_offset_0_alias
	.size		__nv_reservedSMEM_offset_0_alias, 0, 64
	.other		__nv_reservedSMEM_offset_0_alias,@"STO_CUDA_RESERVED_SHARED STV_DEFAULT"
__nv_reservedSMEM_offset_0_alias:
	.zero		0
	.zero		64


//--------------------- .nv.global                --------------------------
	.section	.nv.global,"aw",@nobits
	.align	4
.nv.global:
	.type		total,@object
	.size		total,(result - total)
total:
	.zero		4
	.type		result,@object
	.size		result,(row_sum - result)
result:
	.zero		4
	.type		row_sum,@object
	.size		row_sum,(self - row_sum)
row_sum:
	.zero		32
	.type		self,@object
	.size		self,(.L_0 - self)
self:
	.zero		256
.L_0:


//--------------------- .nv.constant0._Z18tensor_mean_kernelPfS_ --------------------------
	.section	.nv.constant0._Z18tensor_mean_kernelPfS_,"a",@progbits
	.sectionflags	@""
	.align	4
.nv.constant0._Z18tensor_mean_kernelPfS_:
	.zero		912


//--------------------- SYMBOLS --------------------------

	.type		.nv.reservedSmem.offset0,@object
	.size		.nv.reservedSmem.offset0,0x4
